	.headerflags	@"EF_CUDA_TEXMODE_UNIFIED EF_CUDA_64BIT_ADDRESS EF_CUDA_SM89 EF_CUDA_VIRTUAL_SM(EF_CUDA_SM89)"
	.elftype	@"ET_EXEC"


//--------------------- .nv.info                  --------------------------
	.section	.nv.info,"",@"SHT_CUDA_INFO"
	.align	4


	//----- nvinfo : EIATTR_REGCOUNT
	.align		4
        /*0000*/ 	.byte	0x04, 0x2f
        /*0002*/ 	.short	(.L_1 - .L_0)
	.align		4
.L_0:
        /*0004*/ 	.word	index@(triton__0d1d2d3d45de)
        /*0008*/ 	.word	0x00000028


	//----- nvinfo : EIATTR_MAX_STACK_SIZE
	.align		4
.L_1:
        /*000c*/ 	.byte	0x04, 0x23
        /*000e*/ 	.short	(.L_3 - .L_2)
	.align		4
.L_2:
        /*0010*/ 	.word	index@(triton__0d1d2d3d45de)
        /*0014*/ 	.word	0x00000000


	//----- nvinfo : EIATTR_MIN_STACK_SIZE
	.align		4
.L_3:
        /*0018*/ 	.byte	0x04, 0x12
        /*001a*/ 	.short	(.L_5 - .L_4)
	.align		4
.L_4:
        /*001c*/ 	.word	index@(triton__0d1d2d3d45de)
        /*0020*/ 	.word	0x00000000


	//----- nvinfo : EIATTR_FRAME_SIZE
	.align		4
.L_5:
        /*0024*/ 	.byte	0x04, 0x11
        /*0026*/ 	.short	(.L_7 - .L_6)
	.align		4
.L_6:
        /*0028*/ 	.word	index@(triton__0d1d2d3d45de)
        /*002c*/ 	.word	0x00000000
.L_7:


//--------------------- .nv.info.triton__0d1d2d3d45de --------------------------
	.section	.nv.info.triton__0d1d2d3d45de,"",@"SHT_CUDA_INFO"
	.align	4


	//----- nvinfo : EIATTR_CUDA_API_VERSION
	.align		4
        /*0000*/ 	.byte	0x04, 0x37
        /*0002*/ 	.short	(.L_9 - .L_8)
.L_8:
        /*0004*/ 	.word	0x0000007b


	//----- nvinfo : EIATTR_PARAM_CBANK
	.align		4
.L_9:
        /*0008*/ 	.byte	0x04, 0x0a
        /*000a*/ 	.short	(.L_11 - .L_10)
	.align		4
.L_10:
        /*000c*/ 	.word	index@(.nv.constant0.triton__0d1d2d3d45de)
        /*0010*/ 	.short	0x0160
        /*0012*/ 	.short	0x0028


	//----- nvinfo : EIATTR_CBANK_PARAM_SIZE
	.align		4
.L_11:
        /*0014*/ 	.byte	0x03, 0x19
        /*0016*/ 	.short	0x0028


	//----- nvinfo : EIATTR_KPARAM_INFO
	.align		4
        /*0018*/ 	.byte	0x04, 0x17
        /*001a*/ 	.short	(.L_13 - .L_12)
.L_12:
        /*001c*/ 	.word	0x00000000
        /*0020*/ 	.short	0x0005
        /*0022*/ 	.short	0x0024
        /*0024*/ 	.byte	0x00, 0xf0, 0x11, 0x00


	//----- nvinfo : EIATTR_KPARAM_INFO
	.align		4
.L_13:
        /*0028*/ 	.byte	0x04, 0x17
        /*002a*/ 	.short	(.L_15 - .L_14)
.L_14:
        /*002c*/ 	.word	0x00000000
        /*0030*/ 	.short	0x0004
        /*0032*/ 	.short	0x0020
        /*0034*/ 	.byte	0x00, 0xf0, 0x11, 0x00


	//----- nvinfo : EIATTR_KPARAM_INFO
	.align		4
.L_15:
        /*0038*/ 	.byte	0x04, 0x17
        /*003a*/ 	.short	(.L_17 - .L_16)
.L_16:
        /*003c*/ 	.word	0x00000000
        /*0040*/ 	.short	0x0003
        /*0042*/ 	.short	0x0018
        /*0044*/ 	.byte	0x00, 0xf0, 0x21, 0x00


	//----- nvinfo : EIATTR_KPARAM_INFO
	.align		4
.L_17:
        /*0048*/ 	.byte	0x04, 0x17
        /*004a*/ 	.short	(.L_19 - .L_18)
.L_18:
        /*004c*/ 	.word	0x00000000
        /*0050*/ 	.short	0x0002
        /*0052*/ 	.short	0x0010
        /*0054*/ 	.byte	0x00, 0xf0, 0x21, 0x00


	//----- nvinfo : EIATTR_KPARAM_INFO
	.align		4
.L_19:
        /*0058*/ 	.byte	0x04, 0x17
        /*005a*/ 	.short	(.L_21 - .L_20)
.L_20:
        /*005c*/ 	.word	0x00000000
        /*0060*/ 	.short	0x0001
        /*0062*/ 	.short	0x0008
        /*0064*/ 	.byte	0x00, 0xf0, 0x21, 0x00


	//----- nvinfo : EIATTR_KPARAM_INFO
	.align		4
.L_21:
        /*0068*/ 	.byte	0x04, 0x17
        /*006a*/ 	.short	(.L_23 - .L_22)
.L_22:
        /*006c*/ 	.word	0x00000000
        /*0070*/ 	.short	0x0000
        /*0072*/ 	.short	0x0000
        /*0074*/ 	.byte	0x00, 0xf0, 0x21, 0x00


	//----- nvinfo : EIATTR_MAXREG_COUNT
	.align		4
.L_23:
        /*0078*/ 	.byte	0x03, 0x1b
        /*007a*/ 	.short	0x00ff


	//----- nvinfo : EIATTR_EXIT_INSTR_OFFSETS
	.align		4
        /*007c*/ 	.byte	0x04, 0x1c
        /*007e*/ 	.short	(.L_25 - .L_24)


	//   ....[0]....
.L_24:
        /*0080*/ 	.word	0x00000be0


	//   ....[1]....
        /*0084*/ 	.word	0x00000c90


	//----- nvinfo : EIATTR_CTAIDZ_USED
	.align		4
.L_25:
        /*0088*/ 	.byte	0x01, 0x04
	.zero		2


	//----- nvinfo : EIATTR_MAX_THREADS
	.align		4
        /*008c*/ 	.byte	0x04, 0x05
        /*008e*/ 	.short	(.L_27 - .L_26)
.L_26:
        /*0090*/ 	.word	0x00000080
        /*0094*/ 	.word	0x00000001
        /*0098*/ 	.word	0x00000001
.L_27:


//--------------------- .nv.rel.action            --------------------------
	.section	.nv.rel.action,"",@"SHT_CUDA_RELOCINFO"
	.align	8
	.sectionentsize	8
        /*0000*/ 	.byte	0x73, 0x00, 0x00, 0x00, 0x00, 0x00, 0x00, 0x00, 0x00, 0x00, 0x00, 0x11, 0x25, 0x00, 0x05, 0x36


//--------------------- .nv.constant0.triton__0d1d2d3d45de --------------------------
	.section	.nv.constant0.triton__0d1d2d3d45de,"a",@progbits
	.align	4
.nv.constant0.triton__0d1d2d3d45de:
	.zero		392


//--------------------- .text.triton__0d1d2d3d45de --------------------------
	.section	.text.triton__0d1d2d3d45de,"ax",@progbits
	.sectionflags	@"SHF_BARRIERS=1"
	.sectioninfo	@"SHI_REGISTERS=40"
	.align	128
        .global         triton__0d1d2d3d45de
        .type           triton__0d1d2d3d45de,@function
        .size           triton__0d1d2d3d45de,(.L_x_1 - triton__0d1d2d3d45de)
        .other          triton__0d1d2d3d45de,@"STO_CUDA_ENTRY STV_DEFAULT"
triton__0d1d2d3d45de:
.text.triton__0d1d2d3d45de:
[----:B------:R-:W-:-:S02]  /*0000*/  MOV R1, c[0x0][0x28] ;  /* 0x00000a0000017a02 */ /* 0x000fc40000000f00 */
[----:B------:R-:W0:Y:S01]  /*0010*/  S2R R0, SR_TID.X ;  /* 0x0000000000007919 */ /* 0x000e220000002100 */
[----:B------:R-:W1:Y:S01]  /*0020*/  S2UR UR4, SR_CTAID.Y ;  /* 0x00000000000479c3 */ /* 0x000e620000002600 */
[----:B------:R-:W-:Y:S01]  /*0030*/  IMAD.MOV.U32 R33, RZ, RZ, 0x2 ;  /* 0x00000002ff217424 */ /* 0x000fe200078e00ff */
[----:B------:R-:W-:Y:S01]  /*0040*/  CS2R R12, SRZ ;  /* 0x00000000000c7805 */ /* 0x000fe2000001ff00 */
[----:B------:R-:W2:Y:S01]  /*0050*/  S2R R4, SR_CTAID.Z ;  /* 0x0000000000047919 */ /* 0x000ea20000002700 */
[----:B------:R-:W-:Y:S01]  /*0060*/  CS2R R14, SRZ ;  /* 0x00000000000e7805 */ /* 0x000fe2000001ff00 */
[----:B------:R-:W-:Y:S01]  /*0070*/  CS2R R8, SRZ ;  /* 0x0000000000087805 */ /* 0x000fe2000001ff00 */
[----:B------:R-:W-:Y:S01]  /*0080*/  CS2R R10, SRZ ;  /* 0x00000000000a7805 */ /* 0x000fe2000001ff00 */
[----:B------:R-:W3:Y:S01]  /*0090*/  S2R R23, SR_CTAID.X ;  /* 0x0000000000177919 */ /* 0x000ee20000002500 */
[--C-:B0-----:R-:W-:Y:S01]  /*00a0*/  SHF.R.U32.HI R7, RZ, 0x5, R0.reuse ;  /* 0x00000005ff077819 */ /* 0x101fe20000011600 */
[----:B------:R-:W-:Y:S01]  /*00b0*/  IMAD.SHL.U32 R26, R0, 0x8, RZ ;  /* 0x00000008001a7824 */ /* 0x000fe200078e00ff */
[----:B------:R-:W-:-:S02]  /*00c0*/  SHF.R.U32.HI R3, RZ, 0x2, R0 ;  /* 0x00000002ff037819 */ /* 0x000fc40000011600 */
[----:B--2---:R-:W-:Y:S02]  /*00d0*/  IADD3 R4, R4, 0x1, RZ ;  /* 0x0000000104047810 */ /* 0x004fe40007ffe0ff */
[----:B------:R-:W-:Y:S02]  /*00e0*/  SGXT.U32 R7, R7, 0x2 ;  /* 0x000000020707781a */ /* 0x000fe40000000000 */
[----:B------:R-:W-:Y:S01]  /*00f0*/  SGXT.U32 R3, R3, 0x3 ;  /* 0x000000030303781a */ /* 0x000fe20000000000 */
[----:B-1----:R-:W-:Y:S01]  /*0100*/  IMAD R4, R4, UR4, RZ ;  /* 0x0000000404047c24 */ /* 0x002fe2000f8e02ff */
[----:B------:R-:W-:Y:S01]  /*0110*/  SHF.L.U32 R2, R7, 0x3, RZ ;  /* 0x0000000307027819 */ /* 0x000fe200000006ff */
[----:B------:R-:W-:Y:S01]  /*0120*/  ULDC.64 UR4, c[0x0][0x118] ;  /* 0x0000460000047ab9 */ /* 0x000fe20000000a00 */
[----:B---3--:R-:W-:Y:S02]  /*0130*/  SHF.L.U32 R23, R23, 0x5, RZ ;  /* 0x0000000517177819 */ /* 0x008fe400000006ff */
[----:B------:R-:W-:-:S02]  /*0140*/  LOP3.LUT R3, R2, R3, RZ, 0xfc, !PT ;  /* 0x0000000302037212 */ /* 0x000fc400078efcff */
[----:B------:R-:W-:Y:S02]  /*0150*/  SHF.L.U32 R2, R4, 0x5, RZ ;  /* 0x0000000504027819 */ /* 0x000fe400000006ff */
[----:B------:R-:W-:Y:S02]  /*0160*/  LOP3.LUT R26, R26, 0x18, RZ, 0xc0, !PT ;  /* 0x000000181a1a7812 */ /* 0x000fe400078ec0ff */
[----:B------:R-:W-:Y:S02]  /*0170*/  LOP3.LUT R4, R2, R3, RZ, 0xfc, !PT ;  /* 0x0000000302047212 */ /* 0x000fe400078efcff */
[----:B------:R-:W-:Y:S02]  /*0180*/  LOP3.LUT R21, R23, R26, RZ, 0xfc, !PT ;  /* 0x0000001a17157212 */ /* 0x000fe400078efcff */
[C---:B------:R-:W-:Y:S02]  /*0190*/  ISETP.GE.AND P0, PT, R4.reuse, 0x3a02, PT ;  /* 0x00003a020400780c */ /* 0x040fe40003f06270 */
[C---:B------:R-:W-:Y:S01]  /*01a0*/  ISETP.GE.AND P1, PT, R21.reuse, 0x140, PT ;  /* 0x000001401500780c */ /* 0x040fe20003f26270 */
[----:B------:R-:W-:Y:S01]  /*01b0*/  IMAD R32, R4, 0x140, R21 ;  /* 0x0000014004207824 */ /* 0x000fe200078e0215 */
[C---:B------:R-:W-:Y:S01]  /*01c0*/  ISETP.LT.AND P0, PT, R21.reuse, 0x140, !P0 ;  /* 0x000001401500780c */ /* 0x040fe20004701270 */
[----:B------:R-:W-:-:S04]  /*01d0*/  IMAD.WIDE R20, R21, R33, c[0x0][0x168] ;  /* 0x00005a0015147625 */ /* 0x000fc800078e0221 */
[----:B------:R-:W-:-:S06]  /*01e0*/  IMAD.WIDE R4, R32, R33, c[0x0][0x160] ;  /* 0x0000580020047625 */ /* 0x000fcc00078e0221 */
[----:B------:R0:W2:Y:S04]  /*01f0*/  @!P1 LDG.E.EL.128 R8, [R20.64] ;  /* 0x0000000414089981 */ /* 0x0000a8000c2e1d00 */
[----:B------:R1:W3:Y:S01]  /*0200*/  @P0 LDG.E.EL.128 R12, [R4.64] ;  /* 0x00000004040c0981 */ /* 0x0002e2000c2e1d00 */
[----:B------:R-:W-:Y:S01]  /*0210*/  CS2R R16, SRZ ;  /* 0x0000000000107805 */ /* 0x000fe2000001ff00 */
[----:B------:R-:W-:Y:S01]  /*0220*/  CS2R R18, SRZ ;  /* 0x0000000000127805 */ /* 0x000fe2000001ff00 */
[----:B------:R-:W-:-:S05]  /*0230*/  IMAD.WIDE R32, R32, R33, c[0x0][0x170] ;  /* 0x00005c0020207625 */ /* 0x000fca00078e0221 */
[----:B------:R3:W4:Y:S01]  /*0240*/  @P0 LDG.E.EL.128 R16, [R32.64] ;  /* 0x0000000420100981 */ /* 0x000722000c2e1d00 */
[----:B------:R-:W-:Y:S01]  /*0250*/  LOP3.LUT R6, R0, 0x1f, RZ, 0xc0, !PT ;  /* 0x0000001f00067812 */ /* 0x000fe200078ec0ff */
[----:B------:R-:W-:Y:S01]  /*0260*/  IMAD.MOV.U32 R22, RZ, RZ, RZ ;  /* 0x000000ffff167224 */ /* 0x000fe200078e00ff */
[C-C-:B0-----:R-:W-:Y:S01]  /*0270*/  LOP3.LUT R21, R2.reuse, 0x4, R7.reuse, 0xfe, !PT ;  /* 0x0000000402157812 */ /* 0x141fe200078efe07 */
[----:B------:R-:W-:Y:S01]  /*0280*/  IMAD R26, R3, 0x21, R26 ;  /* 0x00000021031a7824 */ /* 0x000fe200078e021a */
[----:B------:R-:W-:Y:S01]  /*0290*/  MOV R20, RZ ;  /* 0x000000ff00147202 */ /* 0x000fe20000000f00 */
[----:B------:R-:W-:Y:S01]  /*02a0*/  IMAD R6, R7, 0x21, R6 ;  /* 0x0000002107067824 */ /* 0x000fe200078e0206 */
[----:B------:R-:W-:Y:S01]  /*02b0*/  LOP3.LUT R0, R23, 0x1f, R0, 0xf8, !PT ;  /* 0x0000001f17007812 */ /* 0x000fe200078ef800 */
[----:B------:R-:W-:Y:S01]  /*02c0*/  IMAD.MOV.U32 R30, RZ, RZ, RZ ;  /* 0x000000ffff1e7224 */ /* 0x000fe200078e00ff */
[C---:B------:R-:W-:Y:S02]  /*02d0*/  LOP3.LUT R23, R2.reuse, 0x8, R7, 0xfe, !PT ;  /* 0x0000000802177812 */ /* 0x040fe400078efe07 */
[----:B------:R-:W-:-:S02]  /*02e0*/  LOP3.LUT R37, R2, R7, RZ, 0xfc, !PT ;  /* 0x0000000702257212 */ /* 0x000fc400078efcff */
[C---:B------:R-:W-:Y:S01]  /*02f0*/  LOP3.LUT R25, R2.reuse, 0xc, R7, 0xfe, !PT ;  /* 0x0000000c02197812 */ /* 0x040fe200078efe07 */
[----:B-1----:R-:W-:Y:S01]  /*0300*/  IMAD.HI R5, R23, -0x3dd1baf9, R22 ;  /* 0xc22e450717057827 */ /* 0x002fe200078e0216 */
[C-C-:B------:R-:W-:Y:S02]  /*0310*/  LOP3.LUT R27, R2.reuse, 0x10, R7.reuse, 0xfe, !PT ;  /* 0x00000010021b7812 */ /* 0x140fe400078efe07 */
[C-C-:B------:R-:W-:Y:S02]  /*0320*/  LOP3.LUT R29, R2.reuse, 0x14, R7.reuse, 0xfe, !PT ;  /* 0x00000014021d7812 */ /* 0x140fe400078efe07 */
[C-C-:B------:R-:W-:Y:S02]  /*0330*/  LOP3.LUT R31, R2.reuse, 0x18, R7.reuse, 0xfe, !PT ;  /* 0x00000018021f7812 */ /* 0x140fe400078efe07 */
[----:B------:R-:W-:Y:S01]  /*0340*/  LOP3.LUT R7, R2, 0x1c, R7, 0xfe, !PT ;  /* 0x0000001c02077812 */ /* 0x000fe200078efe07 */
[----:B------:R-:W-:Y:S01]  /*0350*/  IMAD.HI R2, R21, -0x3dd1baf9, R20 ;  /* 0xc22e450715027827 */ /* 0x000fe200078e0214 */
[----:B------:R-:W-:-:S02]  /*0360*/  MOV R24, RZ ;  /* 0x000000ff00187202 */ /* 0x000fc40000000f00 */
[----:B------:R-:W-:Y:S02]  /*0370*/  SHF.L.U32 R26, R26, 0x1, RZ ;  /* 0x000000011a1a7819 */ /* 0x000fe400000006ff */
[----:B------:R-:W-:Y:S02]  /*0380*/  MOV R36, RZ ;  /* 0x000000ff00247202 */ /* 0x000fe40000000f00 */
[----:B------:R-:W-:Y:S02]  /*0390*/  ISETP.GE.AND P0, PT, R0, 0x140, PT ;  /* 0x000001400000780c */ /* 0x000fe40003f06270 */
[----:B------:R-:W-:Y:S01]  /*03a0*/  MOV R28, RZ ;  /* 0x000000ff001c7202 */ /* 0x000fe20000000f00 */
[C---:B------:R-:W-:Y:S01]  /*03b0*/  IMAD.HI R3, R37.reuse, -0x3dd1baf9, R36 ;  /* 0xc22e450725037827 */ /* 0x040fe200078e0224 */
[----:B------:R-:W-:Y:S02]  /*03c0*/  ISETP.LT.AND P2, PT, R37, 0x3a02, !P0 ;  /* 0x00003a022500780c */ /* 0x000fe40004741270 */
[----:B------:R-:W-:-:S02]  /*03d0*/  ISETP.LT.AND P6, PT, R21, 0x3a02, !P0 ;  /* 0x00003a021500780c */ /* 0x000fc400047c1270 */
[----:B------:R-:W-:Y:S02]  /*03e0*/  ISETP.LT.AND P1, PT, R23, 0x3a02, !P0 ;  /* 0x00003a021700780c */ /* 0x000fe40004721270 */
[----:B------:R-:W-:Y:S02]  /*03f0*/  ISETP.LT.AND P3, PT, R27, 0x3a02, !P0 ;  /* 0x00003a021b00780c */ /* 0x000fe40004761270 */
[----:B------:R-:W-:Y:S02]  /*0400*/  ISETP.LT.AND P4, PT, R29, 0x3a02, !P0 ;  /* 0x00003a021d00780c */ /* 0x000fe40004781270 */
[----:B------:R-:W-:Y:S01]  /*0410*/  ISETP.LT.AND P5, PT, R31, 0x3a02, !P0 ;  /* 0x00003a021f00780c */ /* 0x000fe200047a1270 */
[--C-:B--2---:R-:W-:Y:S02]  /*0420*/  HADD2.F32 R4, -RZ, R11.reuse.H0_H0 ;  /* 0x2000000bff047230 */ /* 0x104fe40000004100 */
[----:B------:R-:W-:Y:S02]  /*0430*/  HADD2.F32 R20, -RZ, R11.H1_H1 ;  /* 0x3000000bff147230 */ /* 0x000fe40000004100 */
[----:B---3--:R-:W-:-:S02]  /*0440*/  HADD2.F32 R33, -RZ, R15.H0_H0 ;  /* 0x2000000fff217230 */ /* 0x008fc40000004100 */
[----:B------:R-:W-:Y:S02]  /*0450*/  HADD2.F32 R15, -RZ, R15.H1_H1 ;  /* 0x3000000fff0f7230 */ /* 0x000fe40000004100 */
[----:B------:R-:W-:Y:S01]  /*0460*/  HADD2.F32 R11, -RZ, R10.H0_H0 ;  /* 0x2000000aff0b7230 */ /* 0x000fe20000004100 */
[----:B------:R-:W-:Y:S01]  /*0470*/  FADD R4, R33, R4 ;  /* 0x0000000421047221 */ /* 0x000fe20000000000 */
[----:B------:R-:W-:Y:S01]  /*0480*/  HADD2.F32 R22, -RZ, R14.H0_H0 ;  /* 0x2000000eff167230 */ /* 0x000fe20000004100 */
[----:B------:R-:W-:Y:S01]  /*0490*/  FADD R15, R20, R15 ;  /* 0x0000000f140f7221 */ /* 0x000fe20000000000 */
[----:B------:R-:W-:Y:S02]  /*04a0*/  HADD2.F32 R10, -RZ, R10.H1_H1 ;  /* 0x3000000aff0a7230 */ /* 0x000fe40000004100 */
[----:B------:R-:W-:Y:S01]  /*04b0*/  HADD2.F32 R35, -RZ, R14.H1_H1 ;  /* 0x3000000eff237230 */ /* 0x000fe20000004100 */
[----:B------:R-:W-:Y:S01]  /*04c0*/  FADD R11, R22, R11 ;  /* 0x0000000b160b7221 */ /* 0x000fe20000000000 */
[----:B------:R-:W-:-:S02]  /*04d0*/  HADD2.F32 R20, -RZ, R8.H0_H0 ;  /* 0x20000008ff147230 */ /* 0x000fc40000004100 */
[----:B------:R-:W-:Y:S01]  /*04e0*/  HADD2.F32 R33, -RZ, R12.H0_H0 ;  /* 0x2000000cff217230 */ /* 0x000fe20000004100 */
[----:B------:R-:W-:Y:S01]  /*04f0*/  FADD R10, R10, R35 ;  /* 0x000000230a0a7221 */ /* 0x000fe20000000000 */
[----:B------:R-:W-:Y:S02]  /*0500*/  HADD2.F32 R8, -RZ, R8.H1_H1 ;  /* 0x30000008ff087230 */ /* 0x000fe40000004100 */
[----:B------:R-:W-:Y:S01]  /*0510*/  HADD2.F32 R12, -RZ, R12.H1_H1 ;  /* 0x3000000cff0c7230 */ /* 0x000fe20000004100 */
[----:B------:R-:W-:Y:S01]  /*0520*/  FADD R20, R33, R20 ;  /* 0x0000001421147221 */ /* 0x000fe20000000000 */
[----:B------:R-:W-:-:S03]  /*0530*/  IMAD.HI R14, R25, -0x3dd1baf9, R24 ;  /* 0xc22e4507190e7827 */ /* 0x000fc600078e0218 */
[----:B------:R-:W-:Y:S01]  /*0540*/  FADD R8, R8, R12 ;  /* 0x0000000c08087221 */ /* 0x000fe20000000000 */
[--C-:B------:R-:W-:Y:S02]  /*0550*/  HADD2.F32 R22, -RZ, R9.reuse.H0_H0 ;  /* 0x20000009ff167230 */ /* 0x100fe40000004100 */
[----:B------:R-:W-:Y:S02]  /*0560*/  HADD2.F32 R9, -RZ, R9.H1_H1 ;  /* 0x30000009ff097230 */ /* 0x000fe40000004100 */
[--C-:B------:R-:W-:Y:S02]  /*0570*/  HADD2.F32 R24, -RZ, R13.reuse.H1_H1 ;  /* 0x3000000dff187230 */ /* 0x100fe40000004100 */
[----:B------:R-:W-:Y:S02]  /*0580*/  HADD2.F32 R35, -RZ, R13.H0_H0 ;  /* 0x2000000dff237230 */ /* 0x000fe40000004100 */
[--C-:B----4-:R-:W-:Y:S01]  /*0590*/  HADD2.F32 R33, -RZ, R16.reuse.H1_H1 ;  /* 0x30000010ff217230 */ /* 0x110fe20000004100 */
[----:B------:R-:W-:Y:S01]  /*05a0*/  FADD R9, R9, R24 ;  /* 0x0000001809097221 */ /* 0x000fe20000000000 */
[--C-:B------:R-:W-:Y:S01]  /*05b0*/  HADD2.F32 R12, -RZ, R17.reuse.H1_H1 ;  /* 0x30000011ff0c7230 */ /* 0x100fe20000004100 */
[----:B------:R-:W-:Y:S01]  /*05c0*/  FADD R22, R35, R22 ;  /* 0x0000001623167221 */ /* 0x000fe20000000000 */
[----:B------:R-:W-:Y:S01]  /*05d0*/  HADD2.F32 R13, -RZ, R16.H0_H0 ;  /* 0x20000010ff0d7230 */ /* 0x000fe20000004100 */
[----:B------:R-:W-:Y:S01]  /*05e0*/  FFMA R8, R33, 0.125, R8 ;  /* 0x3e00000021087823 */ /* 0x000fe20000000008 */
[----:B------:R-:W-:Y:S01]  /*05f0*/  HADD2.F32 R35, -RZ, R17.H0_H0 ;  /* 0x20000011ff237230 */ /* 0x000fe20000004100 */
[----:B------:R-:W-:Y:S01]  /*0600*/  FFMA R9, R12, 0.125, R9 ;  /* 0x3e0000000c097823 */ /* 0x000fe20000000009 */
[--C-:B------:R-:W-:Y:S01]  /*0610*/  HADD2.F32 R16, -RZ, R18.reuse.H0_H0 ;  /* 0x20000012ff107230 */ /* 0x100fe20000004100 */
[----:B------:R-:W-:Y:S01]  /*0620*/  FFMA R13, R13, 0.125, R20 ;  /* 0x3e0000000d0d7823 */ /* 0x000fe20000000014 */
[----:B------:R-:W-:Y:S01]  /*0630*/  HADD2.F32 R33, -RZ, R18.H1_H1 ;  /* 0x30000012ff217230 */ /* 0x000fe20000004100 */
[----:B------:R-:W-:Y:S01]  /*0640*/  FFMA R22, R35, 0.125, R22 ;  /* 0x3e00000023167823 */ /* 0x000fe20000000016 */
[--C-:B------:R-:W-:Y:S01]  /*0650*/  HADD2.F32 R17, -RZ, R19.reuse.H0_H0 ;  /* 0x20000013ff117230 */ /* 0x100fe20000004100 */
[----:B------:R-:W-:Y:S01]  /*0660*/  FFMA R11, R16, 0.125, R11 ;  /* 0x3e000000100b7823 */ /* 0x000fe2000000000b */
[----:B------:R-:W-:Y:S01]  /*0670*/  HADD2.F32 R12, -RZ, R19.H1_H1 ;  /* 0x30000013ff0c7230 */ /* 0x000fe20000004100 */
[----:B------:R-:W-:Y:S01]  /*0680*/  FFMA R10, R33, 0.125, R10 ;  /* 0x3e000000210a7823 */ /* 0x000fe2000000000a */
[----:B------:R-:W-:Y:S01]  /*0690*/  F2FP.F16.F32.PACK_AB R8, R8, R13 ;  /* 0x0000000d0808723e */ /* 0x000fe200000000ff */
[----:B------:R-:W-:Y:S01]  /*06a0*/  FFMA R4, R17, 0.125, R4 ;  /* 0x3e00000011047823 */ /* 0x000fe20000000004 */
[----:B------:R-:W-:Y:S01]  /*06b0*/  F2FP.F16.F32.PACK_AB R9, R9, R22 ;  /* 0x000000160909723e */ /* 0x000fe200000000ff */
[----:B------:R-:W-:Y:S01]  /*06c0*/  FFMA R15, R12, 0.125, R15 ;  /* 0x3e0000000c0f7823 */ /* 0x000fe2000000000f */
[----:B------:R-:W-:Y:S01]  /*06d0*/  F2FP.F16.F32.PACK_AB R10, R10, R11 ;  /* 0x0000000b0a0a723e */ /* 0x000fe200000000ff */
[----:B------:R0:W-:Y:S01]  /*06e0*/  STS.U16 [R26], R8 ;  /* 0x000000081a007388 */ /* 0x0001e20000000400 */
[----:B------:R-:W-:-:S02]  /*06f0*/  PRMT R13, R8, 0x7632, R13 ;  /* 0x00007632080d7816 */ /* 0x000fc4000000000d */
[----:B------:R-:W-:Y:S01]  /*0700*/  F2FP.F16.F32.PACK_AB R4, R15, R4 ;  /* 0x000000040f04723e */ /* 0x000fe200000000ff */
[----:B------:R-:W-:Y:S01]  /*0710*/  STS.U16 [R26+0x4], R9 ;  /* 0x000004091a007388 */ /* 0x000fe20000000400 */
[----:B------:R-:W-:Y:S02]  /*0720*/  PRMT R11, R9, 0x7632, R11 ;  /* 0x00007632090b7816 */ /* 0x000fe4000000000b */
[C---:B------:R-:W-:Y:S01]  /*0730*/  PRMT R12, R10.reuse, 0x7610, R12 ;  /* 0x000076100a0c7816 */ /* 0x040fe2000000000c */
[----:B------:R1:W-:Y:S01]  /*0740*/  STS.U16 [R26+0x2], R13 ;  /* 0x0000020d1a007388 */ /* 0x0003e20000000400 */
[----:B------:R-:W-:Y:S01]  /*0750*/  PRMT R16, R10, 0x7632, R16 ;  /* 0x000076320a107816 */ /* 0x000fe20000000010 */
[----:B0-----:R-:W-:Y:S01]  /*0760*/  IMAD.HI R8, R29, -0x3dd1baf9, R28 ;  /* 0xc22e45071d087827 */ /* 0x001fe200078e021c */
[C---:B------:R-:W-:Y:S01]  /*0770*/  PRMT R17, R4.reuse, 0x7610, R17 ;  /* 0x0000761004117816 */ /* 0x040fe20000000011 */
[----:B------:R0:W-:Y:S01]  /*0780*/  STS.U16 [R26+0x6], R11 ;  /* 0x0000060b1a007388 */ /* 0x0001e20000000400 */
[----:B------:R-:W-:Y:S01]  /*0790*/  PRMT R18, R4, 0x7632, R18 ;  /* 0x0000763204127816 */ /* 0x000fe20000000012 */
[----:B------:R-:W-:Y:S01]  /*07a0*/  IMAD.SHL.U32 R4, R6, 0x2, RZ ;  /* 0x0000000206047824 */ /* 0x000fe200078e00ff */
[----:B------:R-:W-:Y:S01]  /*07b0*/  SHF.R.U32.HI R10, RZ, 0x1f, R3 ;  /* 0x0000001fff0a7819 */ /* 0x000fe20000011603 */
[----:B------:R2:W-:Y:S01]  /*07c0*/  STS.U16 [R26+0x8], R12 ;  /* 0x0000080c1a007388 */ /* 0x0005e20000000400 */
[----:B------:R-:W-:-:S02]  /*07d0*/  SHF.R.U32.HI R22, RZ, 0x1f, R5 ;  /* 0x0000001fff167819 */ /* 0x000fc40000011605 */
[----:B------:R-:W-:Y:S01]  /*07e0*/  LEA.HI.SX32 R3, R3, R10, 0x17 ;  /* 0x0000000a03037211 */ /* 0x000fe200078fbaff */
[----:B------:R-:W-:Y:S01]  /*07f0*/  STS.U16 [R26+0xa], R16 ;  /* 0x00000a101a007388 */ /* 0x000fe20000000400 */
[----:B------:R-:W-:Y:S01]  /*0800*/  LEA.HI.SX32 R22, R5, R22, 0x17 ;  /* 0x0000001605167211 */ /* 0x000fe200078fbaff */
[----:B------:R-:W-:Y:S01]  /*0810*/  IMAD.HI R10, R31, -0x3dd1baf9, R30 ;  /* 0xc22e45071f0a7827 */ /* 0x000fe200078e021e */
[----:B-1----:R-:W-:Y:S01]  /*0820*/  SHF.R.U32.HI R13, RZ, 0x1f, R14 ;  /* 0x0000001fff0d7819 */ /* 0x002fe2000001160e */
[----:B------:R-:W-:Y:S01]  /*0830*/  STS.U16 [R26+0xc], R17 ;  /* 0x00000c111a007388 */ /* 0x000fe20000000400 */
[----:B0-----:R-:W-:Y:S01]  /*0840*/  SHF.R.U32.HI R11, RZ, 0x1f, R2 ;  /* 0x0000001fff0b7819 */ /* 0x001fe20000011602 */
[C---:B------:R-:W-:Y:S01]  /*0850*/  IMAD R37, R3.reuse, -0x2a3, R37 ;  /* 0xfffffd5d03257824 */ /* 0x040fe200078e0225 */
[----:B------:R-:W-:Y:S01]  /*0860*/  LEA.HI.SX32 R13, R14, R13, 0x17 ;  /* 0x0000000d0e0d7211 */ /* 0x000fe200078fbaff */
[----:B------:R-:W-:Y:S01]  /*0870*/  STS.U16 [R26+0xe], R18 ;  /* 0x00000e121a007388 */ /* 0x000fe20000000400 */
[----:B------:R-:W-:Y:S01]  /*0880*/  LEA.HI.SX32 R11, R2, R11, 0x17 ;  /* 0x0000000b020b7211 */ /* 0x000fe200078fbaff */
[----:B--2---:R-:W-:Y:S01]  /*0890*/  IMAD R12, R0, 0x2a3, R37 ;  /* 0x000002a3000c7824 */ /* 0x004fe200078e0225 */
[----:B------:R-:W-:Y:S01]  /*08a0*/  SHF.R.U32.HI R33, RZ, 0x1f, R8 ;  /* 0x0000001fff217819 */ /* 0x000fe20000011608 */
[----:B------:R-:W-:Y:S06]  /*08b0*/  BAR.SYNC 0x0 ;  /* 0x0000000000007b1d */ /* 0x000fec0000000000 */
[----:B------:R-:W0:Y:S01]  /*08c0*/  LDS.U16 R9, [R4] ;  /* 0x0000000004097984 */ /* 0x000e220000000400 */
[----:B------:R-:W-:Y:S01]  /*08d0*/  MOV R26, RZ ;  /* 0x000000ff001a7202 */ /* 0x000fe20000000f00 */
[----:B------:R-:W-:Y:S01]  /*08e0*/  IMAD R3, R3, 0x34bc0, R12 ;  /* 0x00034bc003037824 */ /* 0x000fe200078e020c */
[----:B------:R-:W-:Y:S01]  /*08f0*/  MOV R12, 0x2 ;  /* 0x00000002000c7802 */ /* 0x000fe20000000f00 */
[----:B------:R-:W1:Y:S01]  /*0900*/  LDS.U16 R5, [R4+0x108] ;  /* 0x0001080004057984 */ /* 0x000e620000000400 */
[----:B------:R-:W-:Y:S01]  /*0910*/  IMAD R21, R11, -0x2a3, R21 ;  /* 0xfffffd5d0b157824 */ /* 0x000fe200078e0215 */
[----:B------:R-:W-:Y:S01]  /*0920*/  SHF.R.U32.HI R35, RZ, 0x1f, R10 ;  /* 0x0000001fff237819 */ /* 0x000fe2000001160a */
[----:B------:R-:W-:Y:S01]  /*0930*/  IMAD.HI R15, R27, -0x3dd1baf9, R26 ;  /* 0xc22e45071b0f7827 */ /* 0x000fe200078e021a */
[----:B------:R-:W2:Y:S03]  /*0940*/  LDS.U16 R19, [R4+0x210] ;  /* 0x0002100004137984 */ /* 0x000ea60000000400 */
[----:B------:R-:W-:Y:S01]  /*0950*/  IMAD R23, R22, -0x2a3, R23 ;  /* 0xfffffd5d16177824 */ /* 0x000fe200078e0217 */
[----:B------:R-:W3:Y:S01]  /*0960*/  LDS.U16 R18, [R4+0x318] ;  /* 0x0003180004127984 */ /* 0x000ee20000000400 */
[----:B------:R-:W-:Y:S01]  /*0970*/  SHF.R.U32.HI R2, RZ, 0x1f, R15 ;  /* 0x0000001fff027819 */ /* 0x000fe2000001160f */
[----:B------:R-:W-:Y:S01]  /*0980*/  IMAD R20, R0, 0x2a3, R21 ;  /* 0x000002a300147824 */ /* 0x000fe200078e0215 */
[----:B------:R-:W-:Y:S01]  /*0990*/  LEA.HI.SX32 R21, R8, R33, 0x17 ;  /* 0x0000002108157211 */ /* 0x000fe200078fbaff */
[----:B------:R-:W4:Y:S01]  /*09a0*/  LDS.U16 R17, [R4+0x420] ;  /* 0x0004200004117984 */ /* 0x000f220000000400 */
[----:B------:R-:W-:Y:S01]  /*09b0*/  LEA.HI.SX32 R15, R15, R2, 0x17 ;  /* 0x000000020f0f7211 */ /* 0x000fe200078fbaff */
[----:B------:R-:W-:-:S02]  /*09c0*/  IMAD.WIDE R2, R3, R12, c[0x0][0x178] ;  /* 0x00005e0003027625 */ /* 0x000fc400078e020c */
[----:B------:R-:W5:Y:S02]  /*09d0*/  LDS.U16 R16, [R4+0x528] ;  /* 0x0005280004107984 */ /* 0x000f640000000400 */
[----:B------:R-:W-:Y:S01]  /*09e0*/  IMAD R37, R0, 0x2a3, R23 ;  /* 0x000002a300257824 */ /* 0x000fe200078e0217 */
[----:B------:R-:W-:Y:S01]  /*09f0*/  LEA.HI.SX32 R23, R10, R35, 0x17 ;  /* 0x000000230a177211 */ /* 0x000fe200078fbaff */
[----:B------:R-:W3:Y:S01]  /*0a00*/  LDS.U16 R14, [R4+0x630] ;  /* 0x00063000040e7984 */ /* 0x000ee20000000400 */
[----:B------:R-:W-:Y:S02]  /*0a10*/  IMAD R27, R15, -0x2a3, R27 ;  /* 0xfffffd5d0f1b7824 */ /* 0x000fe400078e021b */
[----:B------:R-:W-:Y:S02]  /*0a20*/  IMAD R29, R21, -0x2a3, R29 ;  /* 0xfffffd5d151d7824 */ /* 0x000fe400078e021d */
[----:B------:R-:W-:Y:S02]  /*0a30*/  IMAD R31, R23, -0x2a3, R31 ;  /* 0xfffffd5d171f7824 */ /* 0x000fe400078e021f */
[----:B------:R-:W-:-:S02]  /*0a40*/  IMAD R33, R11, 0x34bc0, R20 ;  /* 0x00034bc00b217824 */ /* 0x000fc400078e0214 */
[----:B------:R-:W-:Y:S02]  /*0a50*/  IMAD R10, R0, 0x2a3, R27 ;  /* 0x000002a3000a7824 */ /* 0x000fe400078e021b */
[----:B------:R-:W-:Y:S02]  /*0a60*/  IMAD R11, R22, 0x34bc0, R37 ;  /* 0x00034bc0160b7824 */ /* 0x000fe400078e0225 */
[C---:B------:R-:W-:Y:S02]  /*0a70*/  IMAD R20, R0.reuse, 0x2a3, R29 ;  /* 0x000002a300147824 */ /* 0x040fe400078e021d */
[----:B------:R-:W-:Y:S01]  /*0a80*/  IMAD R22, R0, 0x2a3, R31 ;  /* 0x000002a300167824 */ /* 0x000fe200078e021f */
[----:B0-----:R0:W-:Y:S01]  /*0a90*/  @P2 STG.E.U16 [R2.64], R9 ;  /* 0x0000000902002986 */ /* 0x0011e2000c101504 */
[----:B------:R-:W-:Y:S01]  /*0aa0*/  ISETP.LT.AND P2, PT, R25, 0x3a02, !P0 ;  /* 0x00003a021900780c */ /* 0x000fe20004741270 */
[----:B------:R-:W-:Y:S01]  /*0ab0*/  IMAD R25, R13, -0x2a3, R25 ;  /* 0xfffffd5d0d197824 */ /* 0x000fe200078e0219 */
[----:B------:R-:W-:Y:S01]  /*0ac0*/  ISETP.LT.AND P0, PT, R7, 0x3a02, !P0 ;  /* 0x00003a020700780c */ /* 0x000fe20004701270 */
[----:B------:R-:W-:-:S02]  /*0ad0*/  IMAD R15, R15, 0x34bc0, R10 ;  /* 0x00034bc00f0f7824 */ /* 0x000fc400078e020a */
[----:B------:R-:W-:Y:S02]  /*0ae0*/  IMAD R8, R0, 0x2a3, R25 ;  /* 0x000002a300087824 */ /* 0x000fe400078e0219 */
[----:B------:R-:W-:Y:S02]  /*0af0*/  IMAD R25, R21, 0x34bc0, R20 ;  /* 0x00034bc015197824 */ /* 0x000fe400078e0214 */
[----:B------:R-:W-:Y:S02]  /*0b00*/  IMAD R13, R13, 0x34bc0, R8 ;  /* 0x00034bc00d0d7824 */ /* 0x000fe400078e0208 */
[----:B0-----:R-:W-:-:S04]  /*0b10*/  IMAD.WIDE R2, R33, R12, c[0x0][0x178] ;  /* 0x00005e0021027625 */ /* 0x001fc800078e020c */
[----:B------:R-:W-:Y:S01]  /*0b20*/  IMAD R27, R23, 0x34bc0, R22 ;  /* 0x00034bc0171b7824 */ /* 0x000fe200078e0216 */
[----:B-1----:R0:W-:Y:S01]  /*0b30*/  @P6 STG.E.U16 [R2.64], R5 ;  /* 0x0000000502006986 */ /* 0x0021e2000c101504 */
[----:B------:R-:W-:-:S04]  /*0b40*/  IMAD.WIDE R8, R11, R12, c[0x0][0x178] ;  /* 0x00005e000b087625 */ /* 0x000fc800078e020c */
[-C--:B------:R-:W-:Y:S01]  /*0b50*/  IMAD.WIDE R10, R13, R12.reuse, c[0x0][0x178] ;  /* 0x00005e000d0a7625 */ /* 0x080fe200078e020c */
[----:B--2---:R0:W-:Y:S03]  /*0b60*/  @P1 STG.E.U16 [R8.64], R19 ;  /* 0x0000001308001986 */ /* 0x0041e6000c101504 */
[-C--:B------:R-:W-:Y:S01]  /*0b70*/  IMAD.WIDE R20, R15, R12.reuse, c[0x0][0x178] ;  /* 0x00005e000f147625 */ /* 0x080fe200078e020c */
[----:B---3--:R0:W-:Y:S03]  /*0b80*/  @P2 STG.E.U16 [R10.64], R18 ;  /* 0x000000120a002986 */ /* 0x0081e6000c101504 */
[-C--:B------:R-:W-:Y:S01]  /*0b90*/  IMAD.WIDE R22, R25, R12.reuse, c[0x0][0x178] ;  /* 0x00005e0019167625 */ /* 0x080fe200078e020c */
[----:B----4-:R0:W-:Y:S03]  /*0ba0*/  @P3 STG.E.U16 [R20.64], R17 ;  /* 0x0000001114003986 */ /* 0x0101e6000c101504 */
[----:B------:R-:W-:Y:S01]  /*0bb0*/  IMAD.WIDE R24, R27, R12, c[0x0][0x178] ;  /* 0x00005e001b187625 */ /* 0x000fe200078e020c */
[----:B-----5:R0:W-:Y:S04]  /*0bc0*/  @P4 STG.E.U16 [R22.64], R16 ;  /* 0x0000001016004986 */ /* 0x0201e8000c101504 */
[----:B------:R0:W-:Y:S01]  /*0bd0*/  @P5 STG.E.U16 [R24.64], R14 ;  /* 0x0000000e18005986 */ /* 0x0001e2000c101504 */
[----:B------:R-:W-:Y:S05]  /*0be0*/  @!P0 EXIT ;  /* 0x000000000000894d */ /* 0x000fea0003800000 */
[----:B0-----:R-:W0:Y:S01]  /*0bf0*/  LDS.U16 R5, [R4+0x738] ;  /* 0x0007380004057984 */ /* 0x001e220000000400 */
[----:B------:R-:W-:-:S05]  /*0c00*/  MOV R6, RZ ;  /* 0x000000ff00067202 */ /* 0x000fca0000000f00 */
[----:B------:R-:W-:-:S05]  /*0c10*/  IMAD.HI R2, R7, -0x3dd1baf9, R6 ;  /* 0xc22e450707027827 */ /* 0x000fca00078e0206 */
[----:B------:R-:W-:-:S04]  /*0c20*/  SHF.R.U32.HI R3, RZ, 0x1f, R2 ;  /* 0x0000001fff037819 */ /* 0x000fc80000011602 */
[----:B------:R-:W-:-:S05]  /*0c30*/  LEA.HI.SX32 R3, R2, R3, 0x17 ;  /* 0x0000000302037211 */ /* 0x000fca00078fbaff */
[----:B------:R-:W-:-:S04]  /*0c40*/  IMAD R7, R3, -0x2a3, R7 ;  /* 0xfffffd5d03077824 */ /* 0x000fc800078e0207 */
[----:B------:R-:W-:-:S04]  /*0c50*/  IMAD R0, R0, 0x2a3, R7 ;  /* 0x000002a300007824 */ /* 0x000fc800078e0207 */
[----:B------:R-:W-:-:S04]  /*0c60*/  IMAD R13, R3, 0x34bc0, R0 ;  /* 0x00034bc0030d7824 */ /* 0x000fc800078e0200 */
[----:B------:R-:W-:-:S05]  /*0c70*/  IMAD.WIDE R12, R13, R12, c[0x0][0x178] ;  /* 0x00005e000d0c7625 */ /* 0x000fca00078e020c */
[----:B0-----:R-:W-:Y:S01]  /*0c80*/  STG.E.U16 [R12.64], R5 ;  /* 0x000000050c007986 */ /* 0x001fe2000c101504 */
[----:B------:R-:W-:Y:S05]  /*0c90*/  EXIT ;  /* 0x000000000000794d */ /* 0x000fea0003800000 */
.L_x_0:
[----:B------:R-:W-:-:S00]  /*0ca0*/  BRA `(.L_x_0) ;  /* 0xfffffff000007947 */ /* 0x000fc0000383ffff */
[----:B------:R-:W-:-:S00]  /*0cb0*/  NOP ;  /* 0x0000000000007918 */ /* 0x000fc00000000000 */
        /* <DEDUP_REMOVED lines=12> */
.L_x_1:


//--------------------- .nv.shared.triton__0d1d2d3d45de --------------------------
	.section	.nv.shared.triton__0d1d2d3d45de,"aw",@nobits
	.align	16
